//
// Generated by NVIDIA NVVM Compiler
//
// Compiler Build ID: CL-36424714
// Cuda compilation tools, release 13.0, V13.0.88
// Based on NVVM 20.0.0
//

.version 9.0
.target sm_100
.address_size 64

	// .globl	_Z20process_frame_kernelPPhiiii

.visible .entry _Z20process_frame_kernelPPhiiii(
	.param .u64 .ptr .align 1 _Z20process_frame_kernelPPhiiii_param_0,
	.param .u32 _Z20process_frame_kernelPPhiiii_param_1,
	.param .u32 _Z20process_frame_kernelPPhiiii_param_2,
	.param .u32 _Z20process_frame_kernelPPhiiii_param_3,
	.param .u32 _Z20process_frame_kernelPPhiiii_param_4
)
{
	.reg .pred 	%p<4>;
	.reg .b16 	%rs<7>;
	.reg .b32 	%r<18>;
	.reg .b64 	%rd<15>;

	ld.param.u64 	%rd1, [_Z20process_frame_kernelPPhiiii_param_0];
	ld.param.u32 	%r3, [_Z20process_frame_kernelPPhiiii_param_1];
	ld.param.u32 	%r6, [_Z20process_frame_kernelPPhiiii_param_2];
	ld.param.u32 	%r4, [_Z20process_frame_kernelPPhiiii_param_3];
	ld.param.u32 	%r5, [_Z20process_frame_kernelPPhiiii_param_4];
	mov.u32 	%r8, %ctaid.x;
	mov.u32 	%r9, %ntid.x;
	mov.u32 	%r10, %tid.x;
	mad.lo.s32 	%r1, %r8, %r9, %r10;
	mov.u32 	%r11, %ctaid.y;
	mov.u32 	%r12, %ntid.y;
	mov.u32 	%r13, %tid.y;
	mad.lo.s32 	%r14, %r11, %r12, %r13;
	setp.ge.s32 	%p1, %r1, %r3;
	setp.ge.s32 	%p2, %r14, %r6;
	or.pred  	%p3, %p1, %p2;
	@%p3 bra 	$L__BB0_2;
	cvta.to.global.u64 	%rd2, %rd1;
	mad.lo.s32 	%r15, %r3, 3, %r4;
	mul.lo.s32 	%r16, %r15, %r14;
	mad.lo.s32 	%r17, %r1, 3, %r16;
	mul.wide.s32 	%rd3, %r5, 8;
	add.s64 	%rd4, %rd2, %rd3;
	ld.global.u64 	%rd5, [%rd4];
	cvta.to.global.u64 	%rd6, %rd5;
	cvt.s64.s32 	%rd7, %r17;
	add.s64 	%rd8, %rd6, %rd7;
	ld.global.u8 	%rs1, [%rd8];
	not.b16 	%rs2, %rs1;
	st.global.u8 	[%rd8], %rs2;
	ld.global.u64 	%rd9, [%rd4];
	cvta.to.global.u64 	%rd10, %rd9;
	add.s64 	%rd11, %rd10, %rd7;
	ld.global.u8 	%rs3, [%rd11+1];
	not.b16 	%rs4, %rs3;
	st.global.u8 	[%rd11+1], %rs4;
	ld.global.u64 	%rd12, [%rd4];
	cvta.to.global.u64 	%rd13, %rd12;
	add.s64 	%rd14, %rd13, %rd7;
	ld.global.u8 	%rs5, [%rd14+2];
	not.b16 	%rs6, %rs5;
	st.global.u8 	[%rd14+2], %rs6;
$L__BB0_2:
	ret;

}


// ===== COMPILED SASS (sm_100) =====

	.target	sm_100

	.elftype	@"ET_EXEC"


//--------------------- .note.nv.tkinfo           --------------------------
	.section	.note.nv.tkinfo,"",@"SHT_NOTE"
	.sectionflags	@"SHF_NOTE_NV_TKINFO"
	.tkinfo
        /*0018*/ 	.word	0x00000002
        /*0030*/ 	.string	""
        /*0030*/ 	.string	"ptxas"
        /*0030*/ 	.string	"Cuda compilation tools, release 13.0, V13.0.88"
        /*0030*/ 	.string	"Build cuda_13.0.r13.0/compiler.36424714_0"
        /*0030*/ 	.string	"-arch sm_100 -m 64 "



//--------------------- .note.nv.cuinfo           --------------------------
	.section	.note.nv.cuinfo,"",@"SHT_NOTE"
	.sectionflags	@"SHF_NOTE_NV_CUINFO"
        /*0018*/ 	.short	0x0002
        /*001a*/ 	.short	0x0064
        /*001c*/ 	.short	0x0082
	.zero		2


//--------------------- .nv.info                  --------------------------
	.section	.nv.info,"",@"SHT_CUDA_INFO"
	.align	4


	//----- nvinfo : EIATTR_REGCOUNT
	.align		4
        /*0000*/ 	.byte	0x04, 0x2f
        /*0002*/ 	.short	(.L_1 - .L_0)
	.align		4
.L_0:
        /*0004*/ 	.word	index@(_Z20process_frame_kernelPPhiiii)
        /*0008*/ 	.word	0x00000014


	//----- nvinfo : EIATTR_FRAME_SIZE
	.align		4
.L_1:
        /*000c*/ 	.byte	0x04, 0x11
        /*000e*/ 	.short	(.L_3 - .L_2)
	.align		4
.L_2:
        /*0010*/ 	.word	index@(_Z20process_frame_kernelPPhiiii)
        /*0014*/ 	.word	0x00000000


	//----- nvinfo : EIATTR_MIN_STACK_SIZE
	.align		4
.L_3:
        /*0018*/ 	.byte	0x04, 0x12
        /*001a*/ 	.short	(.L_5 - .L_4)
	.align		4
.L_4:
        /*001c*/ 	.word	index@(_Z20process_frame_kernelPPhiiii)
        /*0020*/ 	.word	0x00000000
.L_5:


//--------------------- .nv.compat                --------------------------
	.section	.nv.compat,"",@"SHT_CUDA_COMPAT_INFO"
	.align	4
        /*0000*/ 	.byte	0x02, 0x09, 0x00, 0x00, 0x02, 0x02, 0x01, 0x00, 0x02, 0x05, 0x05, 0x00, 0x03, 0x07, 0x01, 0x01
        /*0010*/ 	.byte	0x02, 0x03, 0x00, 0x00, 0x02, 0x06, 0x01, 0x00, 0x04, 0x0b, 0x08, 0x00, 0x09, 0x00, 0x00, 0x00
        /*0020*/ 	.byte	0x00, 0x00, 0x00, 0x00


//--------------------- .nv.info._Z20process_frame_kernelPPhiiii --------------------------
	.section	.nv.info._Z20process_frame_kernelPPhiiii,"",@"SHT_CUDA_INFO"
	.sectionflags	@""
	.align	4


	//----- nvinfo : EIATTR_CUDA_API_VERSION
	.align		4
        /*0000*/ 	.byte	0x04, 0x37
        /*0002*/ 	.short	(.L_7 - .L_6)
.L_6:
        /*0004*/ 	.word	0x00000082


	//----- nvinfo : EIATTR_KPARAM_INFO
	.align		4
.L_7:
        /*0008*/ 	.byte	0x04, 0x17
        /*000a*/ 	.short	(.L_9 - .L_8)
.L_8:
        /*000c*/ 	.word	0x00000000
        /*0010*/ 	.short	0x0004
        /*0012*/ 	.short	0x0014
        /*0014*/ 	.byte	0x00, 0xf0, 0x11, 0x00


	//----- nvinfo : EIATTR_KPARAM_INFO
	.align		4
.L_9:
        /*0018*/ 	.byte	0x04, 0x17
        /*001a*/ 	.short	(.L_11 - .L_10)
.L_10:
        /*001c*/ 	.word	0x00000000
        /*0020*/ 	.short	0x0003
        /*0022*/ 	.short	0x0010
        /*0024*/ 	.byte	0x00, 0xf0, 0x11, 0x00


	//----- nvinfo : EIATTR_KPARAM_INFO
	.align		4
.L_11:
        /*0028*/ 	.byte	0x04, 0x17
        /*002a*/ 	.short	(.L_13 - .L_12)
.L_12:
        /*002c*/ 	.word	0x00000000
        /*0030*/ 	.short	0x0002
        /*0032*/ 	.short	0x000c
        /*0034*/ 	.byte	0x00, 0xf0, 0x11, 0x00


	//----- nvinfo : EIATTR_KPARAM_INFO
	.align		4
.L_13:
        /*0038*/ 	.byte	0x04, 0x17
        /*003a*/ 	.short	(.L_15 - .L_14)
.L_14:
        /*003c*/ 	.word	0x00000000
        /*0040*/ 	.short	0x0001
        /*0042*/ 	.short	0x0008
        /*0044*/ 	.byte	0x00, 0xf0, 0x11, 0x00


	//----- nvinfo : EIATTR_KPARAM_INFO
	.align		4
.L_15:
        /*0048*/ 	.byte	0x04, 0x17
        /*004a*/ 	.short	(.L_17 - .L_16)
.L_16:
        /*004c*/ 	.word	0x00000000
        /*0050*/ 	.short	0x0000
        /*0052*/ 	.short	0x0000
        /*0054*/ 	.byte	0x00, 0xf5, 0x21, 0x00


	//----- nvinfo : EIATTR_SPARSE_MMA_MASK
	.align		4
.L_17:
        /*0058*/ 	.byte	0x03, 0x50
        /*005a*/ 	.short	0x0000


	//----- nvinfo : EIATTR_MAXREG_COUNT
	.align		4
        /*005c*/ 	.byte	0x03, 0x1b
        /*005e*/ 	.short	0x00ff


	//----- nvinfo : EIATTR_MERCURY_ISA_VERSION
	.align		4
        /*0060*/ 	.byte	0x03, 0x5f
        /*0062*/ 	.short	0x0101


	//----- nvinfo : EIATTR_VRC_CTA_INIT_COUNT
	.align		4
        /*0064*/ 	.byte	0x02, 0x4a
	.zero		1
	.zero		1


	//----- nvinfo : EIATTR_EXIT_INSTR_OFFSETS
	.align		4
        /*0068*/ 	.byte	0x04, 0x1c
        /*006a*/ 	.short	(.L_19 - .L_18)


	//   ....[0]....
.L_18:
        /*006c*/ 	.word	0x000000c0


	//   ....[1]....
        /*0070*/ 	.word	0x00000270


	//----- nvinfo : EIATTR_CBANK_PARAM_SIZE
	.align		4
.L_19:
        /*0074*/ 	.byte	0x03, 0x19
        /*0076*/ 	.short	0x0018


	//----- nvinfo : EIATTR_PARAM_CBANK
	.align		4
        /*0078*/ 	.byte	0x04, 0x0a
        /*007a*/ 	.short	(.L_21 - .L_20)
	.align		4
.L_20:
        /*007c*/ 	.word	index@(.nv.constant0._Z20process_frame_kernelPPhiiii)
        /*0080*/ 	.short	0x0380
        /*0082*/ 	.short	0x0018


	//----- nvinfo : EIATTR_SW_WAR
	.align		4
.L_21:
        /*0084*/ 	.byte	0x04, 0x36
        /*0086*/ 	.short	(.L_23 - .L_22)
.L_22:
        /*0088*/ 	.word	0x00000008
.L_23:


//--------------------- .nv.callgraph             --------------------------
	.section	.nv.callgraph,"",@"SHT_CUDA_CALLGRAPH"
	.align	4
	.sectionentsize	8
	.align		4
        /*0000*/ 	.word	0x00000000
	.align		4
        /*0004*/ 	.word	0xffffffff
	.align		4
        /*0008*/ 	.word	0x00000000
	.align		4
        /*000c*/ 	.word	0xfffffffe
	.align		4
        /*0010*/ 	.word	0x00000000
	.align		4
        /*0014*/ 	.word	0xfffffffd
	.align		4
        /*0018*/ 	.word	0x00000000
	.align		4
        /*001c*/ 	.word	0xfffffffc


//--------------------- .text._Z20process_frame_kernelPPhiiii --------------------------
	.section	.text._Z20process_frame_kernelPPhiiii,"ax",@progbits
	.align	128
        .global         _Z20process_frame_kernelPPhiiii
        .type           _Z20process_frame_kernelPPhiiii,@function
        .size           _Z20process_frame_kernelPPhiiii,(.L_x_1 - _Z20process_frame_kernelPPhiiii)
        .other          _Z20process_frame_kernelPPhiiii,@"STO_CUDA_ENTRY STV_DEFAULT"
_Z20process_frame_kernelPPhiiii:
.text._Z20process_frame_kernelPPhiiii:
[----:B------:R-:W-:Y:S01]  /*0000*/  LDC R1, c[0x0][0x37c] ;  /* 0x0000df00ff017b82 */ /* 0x000fe20000000800 */
[----:B------:R-:W0:Y:S07]  /*0010*/  S2R R3, SR_TID.Y ;  /* 0x0000000000037919 */ /* 0x000e2e0000002200 */
[----:B------:R-:W1:Y:S01]  /*0020*/  LDC R7, c[0x0][0x360] ;  /* 0x0000d800ff077b82 */ /* 0x000e620000000800 */
[----:B------:R-:W1:Y:S07]  /*0030*/  S2R R2, SR_TID.X ;  /* 0x0000000000027919 */ /* 0x000e6e0000002100 */
[----:B------:R-:W0:Y:S08]  /*0040*/  S2UR UR5, SR_CTAID.Y ;  /* 0x00000000000579c3 */ /* 0x000e300000002600 */
[----:B------:R-:W0:Y:S08]  /*0050*/  LDC R0, c[0x0][0x364] ;  /* 0x0000d900ff007b82 */ /* 0x000e300000000800 */
[----:B------:R-:W1:Y:S08]  /*0060*/  S2UR UR4, SR_CTAID.X ;  /* 0x00000000000479c3 */ /* 0x000e700000002500 */
[----:B------:R-:W2:Y:S01]  /*0070*/  LDC.64 R8, c[0x0][0x388] ;  /* 0x0000e200ff087b82 */ /* 0x000ea20000000a00 */
[----:B0-----:R-:W-:-:S02]  /*0080*/  IMAD R0, R0, UR5, R3 ;  /* 0x0000000500007c24 */ /* 0x001fc4000f8e0203 */
[----:B-1----:R-:W-:-:S03]  /*0090*/  IMAD R7, R7, UR4, R2 ;  /* 0x0000000407077c24 */ /* 0x002fc6000f8e0202 */
[----:B--2---:R-:W-:-:S04]  /*00a0*/  ISETP.GE.AND P0, PT, R0, R9, PT ;  /* 0x000000090000720c */ /* 0x004fc80003f06270 */
[----:B------:R-:W-:-:S13]  /*00b0*/  ISETP.GE.OR P0, PT, R7, R8, P0 ;  /* 0x000000080700720c */ /* 0x000fda0000706670 */
[----:B------:R-:W-:Y:S05]  /*00c0*/  @P0 EXIT ;  /* 0x000000000000094d */ /* 0x000fea0003800000 */
[----:B------:R-:W0:Y:S01]  /*00d0*/  LDC.64 R2, c[0x0][0x380] ;  /* 0x0000e000ff027b82 */ /* 0x000e220000000a00 */
[----:B------:R-:W1:Y:S07]  /*00e0*/  LDCU.64 UR4, c[0x0][0x358] ;  /* 0x00006b00ff0477ac */ /* 0x000e6e0008000a00 */
[----:B------:R-:W0:Y:S02]  /*00f0*/  LDC.64 R10, c[0x0][0x390] ;  /* 0x0000e400ff0a7b82 */ /* 0x000e240000000a00 */
[----:B0-----:R-:W-:-:S05]  /*0100*/  IMAD.WIDE R2, R11, 0x8, R2 ;  /* 0x000000080b027825 */ /* 0x001fca00078e0202 */
[----:B-1----:R-:W2:Y:S01]  /*0110*/  LDG.E.64 R4, desc[UR4][R2.64] ;  /* 0x0000000402047981 */ /* 0x002ea2000c1e1b00 */
[----:B------:R-:W-:-:S04]  /*0120*/  IMAD R9, R8, 0x3, R10 ;  /* 0x0000000308097824 */ /* 0x000fc800078e020a */
[----:B------:R-:W-:-:S04]  /*0130*/  IMAD R0, R0, R9, RZ ;  /* 0x0000000900007224 */ /* 0x000fc800078e02ff */
[----:B------:R-:W-:-:S05]  /*0140*/  IMAD R11, R7, 0x3, R0 ;  /* 0x00000003070b7824 */ /* 0x000fca00078e0200 */
[----:B------:R-:W-:Y:S02]  /*0150*/  SHF.R.S32.HI R17, RZ, 0x1f, R11 ;  /* 0x0000001fff117819 */ /* 0x000fe4000001140b */
[----:B--2---:R-:W-:-:S05]  /*0160*/  IADD3 R4, P0, PT, R11, R4, RZ ;  /* 0x000000040b047210 */ /* 0x004fca0007f1e0ff */
[----:B------:R-:W-:-:S05]  /*0170*/  IMAD.X R5, R5, 0x1, R17, P0 ;  /* 0x0000000105057824 */ /* 0x000fca00000e0611 */
[----:B------:R-:W2:Y:S02]  /*0180*/  LDG.E.U8 R0, desc[UR4][R4.64] ;  /* 0x0000000404007981 */ /* 0x000ea4000c1e1100 */
[----:B--2---:R-:W-:-:S05]  /*0190*/  LOP3.LUT R13, RZ, R0, RZ, 0x33, !PT ;  /* 0x00000000ff0d7212 */ /* 0x004fca00078e33ff */
[----:B------:R0:W-:Y:S04]  /*01a0*/  STG.E.U8 desc[UR4][R4.64], R13 ;  /* 0x0000000d04007986 */ /* 0x0001e8000c101104 */
[----:B------:R-:W2:Y:S02]  /*01b0*/  LDG.E.64 R6, desc[UR4][R2.64] ;  /* 0x0000000402067981 */ /* 0x000ea4000c1e1b00 */
[----:B--2---:R-:W-:-:S05]  /*01c0*/  IADD3 R6, P0, PT, R11, R6, RZ ;  /* 0x000000060b067210 */ /* 0x004fca0007f1e0ff */
[----:B------:R-:W-:-:S05]  /*01d0*/  IMAD.X R7, R7, 0x1, R17, P0 ;  /* 0x0000000107077824 */ /* 0x000fca00000e0611 */
[----:B------:R-:W2:Y:S02]  /*01e0*/  LDG.E.U8 R0, desc[UR4][R6.64+0x1] ;  /* 0x0000010406007981 */ /* 0x000ea4000c1e1100 */
[----:B--2---:R-:W-:-:S05]  /*01f0*/  LOP3.LUT R15, RZ, R0, RZ, 0x33, !PT ;  /* 0x00000000ff0f7212 */ /* 0x004fca00078e33ff */
[----:B------:R-:W-:Y:S04]  /*0200*/  STG.E.U8 desc[UR4][R6.64+0x1], R15 ;  /* 0x0000010f06007986 */ /* 0x000fe8000c101104 */
[----:B------:R-:W2:Y:S02]  /*0210*/  LDG.E.64 R8, desc[UR4][R2.64] ;  /* 0x0000000402087981 */ /* 0x000ea4000c1e1b00 */
[----:B--2---:R-:W-:-:S05]  /*0220*/  IADD3 R8, P0, PT, R11, R8, RZ ;  /* 0x000000080b087210 */ /* 0x004fca0007f1e0ff */
[----:B------:R-:W-:-:S05]  /*0230*/  IMAD.X R9, R9, 0x1, R17, P0 ;  /* 0x0000000109097824 */ /* 0x000fca00000e0611 */
[----:B------:R-:W0:Y:S02]  /*0240*/  LDG.E.U8 R0, desc[UR4][R8.64+0x2] ;  /* 0x0000020408007981 */ /* 0x000e24000c1e1100 */
[----:B0-----:R-:W-:-:S05]  /*0250*/  LOP3.LUT R5, RZ, R0, RZ, 0x33, !PT ;  /* 0x00000000ff057212 */ /* 0x001fca00078e33ff */
[----:B------:R-:W-:Y:S01]  /*0260*/  STG.E.U8 desc[UR4][R8.64+0x2], R5 ;  /* 0x0000020508007986 */ /* 0x000fe2000c101104 */
[----:B------:R-:W-:Y:S05]  /*0270*/  EXIT ;  /* 0x000000000000794d */ /* 0x000fea0003800000 */
.L_x_0:
[----:B------:R-:W-:-:S00]  /*0280*/  BRA `(.L_x_0) ;  /* 0xfffffffc00fc7947 */ /* 0x000fc0000383ffff */
[----:B------:R-:W-:-:S00]  /*0290*/  NOP ;  /* 0x0000000000007918 */ /* 0x000fc00000000000 */
        /* <DEDUP_REMOVED lines=14> */
.L_x_1:


//--------------------- .nv.shared.reserved.0     --------------------------
	.section	.nv.shared.reserved.0,"aw",@nobits
	.weak		__nv_reservedSMEM_offset_0_alias
	.size		__nv_reservedSMEM_offset_0_alias, 0, 64
	.other		__nv_reservedSMEM_offset_0_alias,@"STO_CUDA_RESERVED_SHARED STV_DEFAULT"
__nv_reservedSMEM_offset_0_alias:
	.zero		0
	.zero		64


//--------------------- .nv.constant0._Z20process_frame_kernelPPhiiii --------------------------
	.section	.nv.constant0._Z20process_frame_kernelPPhiiii,"a",@progbits
	.sectionflags	@""
	.align	4
.nv.constant0._Z20process_frame_kernelPPhiiii:
	.zero		920


//--------------------- SYMBOLS --------------------------

	.type		.nv.reservedSmem.offset0,@object
	.size		.nv.reservedSmem.offset0,0x4
